	.headerflags	@"EF_CUDA_TEXMODE_UNIFIED EF_CUDA_64BIT_ADDRESS EF_CUDA_ACCELERATORS EF_CUDA_SM90 EF_CUDA_VIRTUAL_SM(EF_CUDA_SM90)"
	.elftype	@"ET_EXEC"


//--------------------- .nv.info                  --------------------------
	.section	.nv.info,"",@"SHT_CUDA_INFO"
	.align	4


	//----- nvinfo : EIATTR_REGCOUNT
	.align		4
        /*0000*/ 	.byte	0x04, 0x2f
        /*0002*/ 	.short	(.L_1 - .L_0)
	.align		4
.L_0:
        /*0004*/ 	.word	index@(triton_poi_fused_avg_pool2d_4)
        /*0008*/ 	.word	0x00000020


	//----- nvinfo : EIATTR_MIN_STACK_SIZE
	.align		4
.L_1:
        /*000c*/ 	.byte	0x04, 0x12
        /*000e*/ 	.short	(.L_3 - .L_2)
	.align		4
.L_2:
        /*0010*/ 	.word	index@(triton_poi_fused_avg_pool2d_4)
        /*0014*/ 	.word	0x00000000


	//----- nvinfo : EIATTR_FRAME_SIZE
	.align		4
.L_3:
        /*0018*/ 	.byte	0x04, 0x11
        /*001a*/ 	.short	(.L_5 - .L_4)
	.align		4
.L_4:
        /*001c*/ 	.word	index@(triton_poi_fused_avg_pool2d_4)
        /*0020*/ 	.word	0x00000000


	//----- nvinfo : EIATTR_MIN_STACK_SIZE
	.align		4
.L_5:
        /*0024*/ 	.byte	0x04, 0x12
        /*0026*/ 	.short	(.L_7 - .L_6)
	.align		4
.L_6:
        /*0028*/ 	.word	index@(triton_poi_fused_avg_pool2d_4)
        /*002c*/ 	.word	0x00000000
.L_7:


//--------------------- .nv.info.triton_poi_fused_avg_pool2d_4 --------------------------
	.section	.nv.info.triton_poi_fused_avg_pool2d_4,"",@"SHT_CUDA_INFO"
	.sectionflags	@""
	.align	4


	//----- nvinfo : EIATTR_CUDA_API_VERSION
	.align		4
        /*0000*/ 	.byte	0x04, 0x37
        /*0002*/ 	.short	(.L_9 - .L_8)
.L_8:
        /*0004*/ 	.word	0x0000007c


	//----- nvinfo : EIATTR_KPARAM_INFO
	.align		4
.L_9:
        /*0008*/ 	.byte	0x04, 0x17
        /*000a*/ 	.short	(.L_11 - .L_10)
.L_10:
        /*000c*/ 	.word	0x00000000
        /*0010*/ 	.short	0x0002
        /*0012*/ 	.short	0x0010
        /*0014*/ 	.byte	0x00, 0xf0, 0x11, 0x00


	//----- nvinfo : EIATTR_KPARAM_INFO
	.align		4
.L_11:
        /*0018*/ 	.byte	0x04, 0x17
        /*001a*/ 	.short	(.L_13 - .L_12)
.L_12:
        /*001c*/ 	.word	0x00000000
        /*0020*/ 	.short	0x0001
        /*0022*/ 	.short	0x0008
        /*0024*/ 	.byte	0x00, 0xf4, 0x21, 0x00


	//----- nvinfo : EIATTR_KPARAM_INFO
	.align		4
.L_13:
        /*0028*/ 	.byte	0x04, 0x17
        /*002a*/ 	.short	(.L_15 - .L_14)
.L_14:
        /*002c*/ 	.word	0x00000000
        /*0030*/ 	.short	0x0000
        /*0032*/ 	.short	0x0000
        /*0034*/ 	.byte	0x00, 0xf4, 0x21, 0x00


	//----- nvinfo : EIATTR_SPARSE_MMA_MASK
	.align		4
.L_15:
        /*0038*/ 	.byte	0x03, 0x50
        /*003a*/ 	.short	0x0000


	//----- nvinfo : EIATTR_MAXREG_COUNT
	.align		4
        /*003c*/ 	.byte	0x03, 0x1b
        /*003e*/ 	.short	0x00ff


	//----- nvinfo : EIATTR_EXIT_INSTR_OFFSETS
	.align		4
        /*0040*/ 	.byte	0x04, 0x1c
        /*0042*/ 	.short	(.L_17 - .L_16)


	//   ....[0]....
.L_16:
        /*0044*/ 	.word	0x00000940


	//   ....[1]....
        /*0048*/ 	.word	0x00000960


	//----- nvinfo : EIATTR_REQNTID
	.align		4
.L_17:
        /*004c*/ 	.byte	0x04, 0x10
        /*004e*/ 	.short	(.L_19 - .L_18)
.L_18:
        /*0050*/ 	.word	0x00000080
        /*0054*/ 	.word	0x00000001
        /*0058*/ 	.word	0x00000001


	//----- nvinfo : EIATTR_CBANK_PARAM_SIZE
	.align		4
.L_19:
        /*005c*/ 	.byte	0x03, 0x19
        /*005e*/ 	.short	0x0014


	//----- nvinfo : EIATTR_PARAM_CBANK
	.align		4
        /*0060*/ 	.byte	0x04, 0x0a
        /*0062*/ 	.short	(.L_21 - .L_20)
	.align		4
.L_20:
        /*0064*/ 	.word	index@(.nv.constant0.triton_poi_fused_avg_pool2d_4)
        /*0068*/ 	.short	0x0210
        /*006a*/ 	.short	0x0014


	//----- nvinfo : EIATTR_SW_WAR
	.align		4
.L_21:
        /*006c*/ 	.byte	0x04, 0x36
        /*006e*/ 	.short	(.L_23 - .L_22)
.L_22:
        /*0070*/ 	.word	0x00000008
.L_23:


//--------------------- .nv.callgraph             --------------------------
	.section	.nv.callgraph,"",@"SHT_CUDA_CALLGRAPH"
	.align	4
	.sectionentsize	8
	.align		4
        /*0000*/ 	.word	0x00000000
	.align		4
        /*0004*/ 	.word	0xffffffff
	.align		4
        /*0008*/ 	.word	0x00000000
	.align		4
        /*000c*/ 	.word	0xfffffffe
	.align		4
        /*0010*/ 	.word	0x00000000
	.align		4
        /*0014*/ 	.word	0xfffffffd
	.align		4
        /*0018*/ 	.word	0x00000000
	.align		4
        /*001c*/ 	.word	0xfffffffc


//--------------------- .text.triton_poi_fused_avg_pool2d_4 --------------------------
	.section	.text.triton_poi_fused_avg_pool2d_4,"ax",@progbits
	.align	128
        .global         triton_poi_fused_avg_pool2d_4
        .type           triton_poi_fused_avg_pool2d_4,@function
        .size           triton_poi_fused_avg_pool2d_4,(.L_x_1 - triton_poi_fused_avg_pool2d_4)
        .other          triton_poi_fused_avg_pool2d_4,@"STO_CUDA_ENTRY STV_DEFAULT"
triton_poi_fused_avg_pool2d_4:
.text.triton_poi_fused_avg_pool2d_4:
[----:B------:R-:W0:Y:S02]  /*0000*/  LDC R1, c[0x0][0x28] ;  /* 0x00000a00ff017b82 */ /* 0x000e240000000800 */
[----:B------:R-:W1:Y:S01]  /*0010*/  S2R R0, SR_TID.X ;  /* 0x0000000000007919 */ /* 0x000e620000002100 */
[----:B------:R-:W2:Y:S01]  /*0020*/  LDC.64 R8, c[0x0][0x210] ;  /* 0x00008400ff087b82 */ /* 0x000ea20000000a00 */
[----:B------:R-:W-:Y:S01]  /*0030*/  ULDC.64 UR4, c[0x0][0x208] ;  /* 0x0000820000047ab9 */ /* 0x000fe20000000a00 */
[----:B------:R-:W-:Y:S01]  /*0040*/  CS2R R12, SRZ ;  /* 0x00000000000c7805 */ /* 0x000fe2000001ff00 */
[----:B------:R-:W3:Y:S01]  /*0050*/  S2R R5, SR_CTAID.X ;  /* 0x0000000000057919 */ /* 0x000ee20000002500 */
[----:B-1----:R-:W-:Y:S01]  /*0060*/  IMAD.SHL.U32 R0, R0, 0x2, RZ ;  /* 0x0000000200007824 */ /* 0x002fe200078e00ff */
[----:B---3--:R-:W-:-:S04]  /*0070*/  SHF.R.S32.HI R3, RZ, 0x17, R5 ;  /* 0x00000017ff037819 */ /* 0x008fc80000011405 */
[----:B------:R-:W-:Y:S02]  /*0080*/  LOP3.LUT R0, R0, 0xfe, RZ, 0xc0, !PT ;  /* 0x000000fe00007812 */ /* 0x000fe400078ec0ff */
[----:B------:R-:W-:-:S03]  /*0090*/  SGXT R3, R3, 0x1 ;  /* 0x000000010303781a */ /* 0x000fc60000000200 */
[----:B------:R-:W-:-:S04]  /*00a0*/  IMAD R0, R5, 0x100, R0 ;  /* 0x0000010005007824 */ /* 0x000fc800078e0200 */
[C---:B------:R-:W-:Y:S01]  /*00b0*/  VIADD R11, R0.reuse, 0xffffffec ;  /* 0xffffffec000b7836 */ /* 0x040fe20000000000 */
[CC--:B------:R-:W-:Y:S01]  /*00c0*/  LEA.HI R2, R3.reuse, R0.reuse, RZ, 0x2 ;  /* 0x0000000003027211 */ /* 0x0c0fe200078f10ff */
[C---:B------:R-:W-:Y:S01]  /*00d0*/  VIADD R15, R0.reuse, 0xfffffff0 ;  /* 0xfffffff0000f7836 */ /* 0x040fe20000000000 */
[----:B------:R-:W-:Y:S01]  /*00e0*/  LEA.HI R3, R3, R0, RZ, 0x4 ;  /* 0x0000000003037211 */ /* 0x000fe200078f20ff */
[----:B--2---:R-:W-:Y:S01]  /*00f0*/  IMAD.WIDE R10, R11, 0x4, R8 ;  /* 0x000000040b0a7825 */ /* 0x004fe200078e0208 */
[----:B------:R-:W-:Y:S02]  /*0100*/  SHF.R.S32.HI R2, RZ, 0x2, R2 ;  /* 0x00000002ff027819 */ /* 0x000fe40000011402 */
[----:B------:R-:W-:Y:S01]  /*0110*/  SHF.R.S32.HI R3, RZ, 0x4, R3 ;  /* 0x00000004ff037819 */ /* 0x000fe20000011403 */
[----:B------:R-:W-:Y:S01]  /*0120*/  VIADD R19, R0, 0xfffffff4 ;  /* 0xfffffff400137836 */ /* 0x000fe20000000000 */
[----:B------:R-:W-:Y:S01]  /*0130*/  LEA.HI R4, R2, R2, RZ, 0x2 ;  /* 0x0000000202047211 */ /* 0x000fe200078f10ff */
[----:B------:R-:W-:Y:S01]  /*0140*/  IMAD.WIDE R14, R15, 0x4, R8 ;  /* 0x000000040f0e7825 */ /* 0x000fe200078e0208 */
[----:B------:R-:W-:-:S02]  /*0150*/  LEA.HI R5, R3, R3, RZ, 0x2 ;  /* 0x0000000303057211 */ /* 0x000fc400078f10ff */
[----:B------:R-:W-:Y:S02]  /*0160*/  LOP3.LUT R7, R4, 0xfffffffc, RZ, 0xc0, !PT ;  /* 0xfffffffc04077812 */ /* 0x000fe400078ec0ff */
[----:B------:R-:W-:-:S03]  /*0170*/  LOP3.LUT R4, R5, 0xfffffffc, RZ, 0xc0, !PT ;  /* 0xfffffffc05047812 */ /* 0x000fc600078ec0ff */
[----:B------:R-:W-:Y:S02]  /*0180*/  IMAD.IADD R7, R2, 0x1, -R7 ;  /* 0x0000000102077824 */ /* 0x000fe400078e0a07 */
[----:B------:R-:W-:Y:S01]  /*0190*/  IMAD.IADD R4, R3, 0x1, -R4 ;  /* 0x0000000103047824 */ /* 0x000fe200078e0a04 */
[----:B------:R-:W-:Y:S01]  /*01a0*/  CS2R R2, SRZ ;  /* 0x0000000000027805 */ /* 0x000fe2000001ff00 */
[C---:B------:R-:W-:Y:S01]  /*01b0*/  VIADD R23, R7.reuse, 0x1 ;  /* 0x0000000107177836 */ /* 0x040fe20000000000 */
[C---:B------:R-:W-:Y:S02]  /*01c0*/  ISETP.GT.AND P1, PT, R7.reuse, RZ, PT ;  /* 0x000000ff0700720c */ /* 0x040fe40003f24270 */
[----:B------:R-:W-:Y:S02]  /*01d0*/  ISETP.GT.AND P0, PT, R7, -0x1, PT ;  /* 0xffffffff0700780c */ /* 0x000fe40003f04270 */
[C---:B------:R-:W-:Y:S02]  /*01e0*/  ISETP.GT.AND P2, PT, R4.reuse, RZ, P1 ;  /* 0x000000ff0400720c */ /* 0x040fe40000f44270 */
[----:B------:R-:W-:-:S02]  /*01f0*/  ISETP.GT.AND P0, PT, R4, RZ, P0 ;  /* 0x000000ff0400720c */ /* 0x000fc40000704270 */
[----:B------:R-:W-:Y:S02]  /*0200*/  ISETP.GE.U32.AND P6, PT, R23, 0x4, PT ;  /* 0x000000041700780c */ /* 0x000fe40003fc6070 */
[C---:B------:R-:W-:Y:S02]  /*0210*/  ISETP.LT.AND P2, PT, R0.reuse, 0x100, P2 ;  /* 0x000001000000780c */ /* 0x040fe40001741270 */
[----:B------:R-:W-:Y:S02]  /*0220*/  ISETP.LT.AND P3, PT, R0, 0x100, P0 ;  /* 0x000001000000780c */ /* 0x000fe40000761270 */
[----:B------:R-:W-:-:S04]  /*0230*/  ISETP.GT.AND P0, PT, R4, RZ, !P6 ;  /* 0x000000ff0400720c */ /* 0x000fc80007704270 */
[C---:B------:R-:W-:Y:S02]  /*0240*/  ISETP.LT.AND P0, PT, R0.reuse, 0x100, P0 ;  /* 0x000001000000780c */ /* 0x040fe40000701270 */
[----:B------:R-:W-:Y:S01]  /*0250*/  CS2R R16, SRZ ;  /* 0x0000000000107805 */ /* 0x000fe2000001ff00 */
[----:B------:R-:W-:Y:S02]  /*0260*/  IMAD.WIDE R18, R19, 0x4, R8 ;  /* 0x0000000413127825 */ /* 0x000fe400078e0208 */
[----:B------:R1:W2:Y:S04]  /*0270*/  @P2 LDG.E.64 R2, desc[UR4][R10.64] ;  /* 0x000000040a022981 */ /* 0x0002a8000c1e1b00 */
[----:B------:R3:W4:Y:S04]  /*0280*/  @P3 LDG.E.64 R12, desc[UR4][R14.64] ;  /* 0x000000040e0c3981 */ /* 0x000728000c1e1b00 */
[----:B------:R5:W4:Y:S01]  /*0290*/  @P0 LDG.E.64 R16, desc[UR4][R18.64] ;  /* 0x0000000412100981 */ /* 0x000b22000c1e1b00 */
[----:B------:R-:W-:Y:S01]  /*02a0*/  ISETP.GE.AND P4, PT, R0, 0x100, PT ;  /* 0x000001000000780c */ /* 0x000fe20003f86270 */
[C---:B------:R-:W-:Y:S01]  /*02b0*/  VIADD R22, R4.reuse, 0x1 ;  /* 0x0000000104167836 */ /* 0x040fe20000000000 */
[----:B------:R-:W-:Y:S01]  /*02c0*/  LOP3.LUT R5, R4, R7, RZ, 0xfc, !PT ;  /* 0x0000000704057212 */ /* 0x000fe200078efcff */
[----:B------:R-:W-:Y:S01]  /*02d0*/  VIADD R28, R7, 0x2 ;  /* 0x00000002071c7836 */ /* 0x000fe20000000000 */
[----:B-1----:R-:W-:Y:S01]  /*02e0*/  CS2R R10, SRZ ;  /* 0x00000000000a7805 */ /* 0x002fe2000001ff00 */
[C---:B------:R-:W-:Y:S01]  /*02f0*/  VIADD R27, R0.reuse, 0xc ;  /* 0x0000000c001b7836 */ /* 0x040fe20000000000 */
[----:B------:R-:W-:Y:S01]  /*0300*/  ISETP.GT.AND P5, PT, R5, -0x1, !P4 ;  /* 0xffffffff0500780c */ /* 0x000fe200067a4270 */
[----:B------:R-:W-:-:S02]  /*0310*/  VIADD R21, R0, 0xfffffffc ;  /* 0xfffffffc00157836 */ /* 0x000fc40000000000 */
[----:B------:R-:W-:-:S04]  /*0320*/  IMAD.WIDE R26, R27, 0x4, R8 ;  /* 0x000000041b1a7825 */ /* 0x000fc800078e0208 */
[----:B---3--:R-:W-:-:S04]  /*0330*/  IMAD.WIDE R14, R0, 0x4, R8 ;  /* 0x00000004000e7825 */ /* 0x008fc800078e0208 */
[----:B------:R-:W-:Y:S02]  /*0340*/  IMAD.WIDE R20, R21, 0x4, R8 ;  /* 0x0000000415147825 */ /* 0x000fe400078e0208 */
[----:B------:R1:W3:Y:S02]  /*0350*/  @P5 LDG.E.64 R10, desc[UR4][R14.64] ;  /* 0x000000040e0a5981 */ /* 0x0002e4000c1e1b00 */
[----:B-----5:R-:W-:-:S04]  /*0360*/  VIADD R19, R0, 0x4 ;  /* 0x0000000400137836 */ /* 0x020fc80000000000 */
[----:B------:R-:W-:Y:S01]  /*0370*/  IMAD.WIDE R18, R19, 0x4, R8 ;  /* 0x0000000413127825 */ /* 0x000fe200078e0208 */
[----:B-1----:R-:W-:Y:S02]  /*0380*/  CS2R R14, SRZ ;  /* 0x00000000000e7805 */ /* 0x002fe4000001ff00 */
[----:B------:R-:W-:Y:S02]  /*0390*/  LOP3.LUT R23, R22, R23, RZ, 0xfc, !PT ;  /* 0x0000001716177212 */ /* 0x000fe400078efcff */
[----:B--2---:R-:W-:Y:S02]  /*03a0*/  SEL R6, R2, RZ, P2 ;  /* 0x000000ff02067207 */ /* 0x004fe40001000000 */
[----:B------:R-:W-:Y:S02]  /*03b0*/  SEL R5, R3, RZ, P2 ;  /* 0x000000ff03057207 */ /* 0x000fe40001000000 */
[----:B------:R-:W-:Y:S02]  /*03c0*/  ISETP.GT.AND P2, PT, R4, -0x1, !P6 ;  /* 0xffffffff0400780c */ /* 0x000fe40007744270 */
[----:B------:R-:W-:-:S02]  /*03d0*/  ISETP.GE.U32.AND P6, PT, R22, 0x4, PT ;  /* 0x000000041600780c */ /* 0x000fc40003fc6070 */
[----:B----4-:R-:W-:Y:S02]  /*03e0*/  SEL R3, R12, RZ, P3 ;  /* 0x000000ff0c037207 */ /* 0x010fe40001800000 */
[----:B------:R-:W-:Y:S02]  /*03f0*/  SEL R2, R13, RZ, P3 ;  /* 0x000000ff0d027207 */ /* 0x000fe40001800000 */
[----:B------:R-:W-:Y:S02]  /*0400*/  ISETP.GT.AND P3, PT, R4, -0x1, P1 ;  /* 0xffffffff0400780c */ /* 0x000fe40000f64270 */
[----:B------:R-:W-:Y:S02]  /*0410*/  SEL R24, R16, RZ, P0 ;  /* 0x000000ff10187207 */ /* 0x000fe40000000000 */
[----:B------:R-:W-:Y:S02]  /*0420*/  SEL R25, R17, RZ, P0 ;  /* 0x000000ff11197207 */ /* 0x000fe40000000000 */
[----:B------:R-:W-:-:S02]  /*0430*/  ISETP.GT.AND P1, PT, R7, RZ, !P6 ;  /* 0x000000ff0700720c */ /* 0x000fc40007724270 */
[C---:B------:R-:W-:Y:S02]  /*0440*/  ISETP.GT.AND P0, PT, R7.reuse, -0x1, !P6 ;  /* 0xffffffff0700780c */ /* 0x040fe40007704270 */
[C---:B------:R-:W-:Y:S02]  /*0450*/  ISETP.GE.AND P6, PT, R7.reuse, 0x3, PT ;  /* 0x000000030700780c */ /* 0x040fe40003fc6270 */
[----:B------:R-:W-:Y:S02]  /*0460*/  ISETP.LT.AND P1, PT, R0, 0x100, P1 ;  /* 0x000001000000780c */ /* 0x000fe40000f21270 */
[----:B------:R-:W-:Y:S02]  /*0470*/  SEL R28, R28, RZ, !P6 ;  /* 0x000000ff1c1c7207 */ /* 0x000fe40007000000 */
[----:B------:R-:W-:Y:S02]  /*0480*/  ISETP.GT.AND P6, PT, R7, 0x2, PT ;  /* 0x000000020700780c */ /* 0x000fe40003fc4270 */
[----:B------:R-:W-:-:S02]  /*0490*/  CS2R R16, SRZ ;  /* 0x0000000000107805 */ /* 0x000fc4000001ff00 */
[----:B------:R-:W-:Y:S01]  /*04a0*/  ISETP.LT.AND P3, PT, R0, 0x100, P3 ;  /* 0x000001000000780c */ /* 0x000fe20001f61270 */
[----:B------:R-:W-:Y:S01]  /*04b0*/  VIADD R29, R28, 0x5 ;  /* 0x000000051c1d7836 */ /* 0x000fe20000000000 */
[----:B------:R-:W-:Y:S02]  /*04c0*/  CS2R R12, SRZ ;  /* 0x00000000000c7805 */ /* 0x000fe4000001ff00 */
[----:B------:R-:W-:Y:S01]  /*04d0*/  ISETP.LT.AND P2, PT, R0, 0x100, P2 ;  /* 0x000001000000780c */ /* 0x000fe20001741270 */
[----:B------:R1:W2:Y:S04]  /*04e0*/  @P1 LDG.E.64 R16, desc[UR4][R26.64] ;  /* 0x000000041a101981 */ /* 0x0002a8000c1e1b00 */
[----:B------:R-:W-:Y:S01]  /*04f0*/  @!P6 IMAD.MOV R29, RZ, RZ, R28 ;  /* 0x000000ffff1de224 */ /* 0x000fe200078e021c */
[----:B------:R-:W-:-:S03]  /*0500*/  ISETP.GE.AND P6, PT, R4, 0x3, PT ;  /* 0x000000030400780c */ /* 0x000fc60003fc6270 */
[----:B------:R4:W5:Y:S01]  /*0510*/  @P3 LDG.E.64 R12, desc[UR4][R20.64] ;  /* 0x00000004140c3981 */ /* 0x000962000c1e1b00 */
[----:B-1----:R-:W-:Y:S01]  /*0520*/  VIADD R26, R4, 0x2 ;  /* 0x00000002041a7836 */ /* 0x002fe20000000000 */
[----:B------:R-:W-:Y:S02]  /*0530*/  ISETP.LT.AND P0, PT, R0, 0x100, P0 ;  /* 0x000001000000780c */ /* 0x000fe40000701270 */
[----:B------:R1:W2:Y:S02]  /*0540*/  @P2 LDG.E.64 R14, desc[UR4][R18.64] ;  /* 0x00000004120e2981 */ /* 0x0002a4000c1e1b00 */
[----:B------:R-:W-:Y:S02]  /*0550*/  SEL R26, R26, RZ, !P6 ;  /* 0x000000ff1a1a7207 */ /* 0x000fe40007000000 */
[----:B------:R-:W-:Y:S01]  /*0560*/  ISETP.GT.AND P6, PT, R4, 0x2, PT ;  /* 0x000000020400780c */ /* 0x000fe20003fc4270 */
[----:B----4-:R-:W-:Y:S01]  /*0570*/  VIADD R21, R0, 0x10 ;  /* 0x0000001000157836 */ /* 0x010fe20000000000 */
[----:B-1----:R-:W-:-:S03]  /*0580*/  CS2R R18, SRZ ;  /* 0x0000000000127805 */ /* 0x002fc6000001ff00 */
[----:B------:R-:W-:-:S04]  /*0590*/  IMAD.WIDE R20, R21, 0x4, R8 ;  /* 0x0000000415147825 */ /* 0x000fc800078e0208 */
[----:B------:R-:W-:Y:S01]  /*05a0*/  VIADD R22, R26, 0x5 ;  /* 0x000000051a167836 */ /* 0x000fe20000000000 */
[----:B------:R1:W4:Y:S03]  /*05b0*/  @P0 LDG.E.64 R18, desc[UR4][R20.64] ;  /* 0x0000000414120981 */ /* 0x000326000c1e1b00 */
[----:B------:R-:W-:Y:S01]  /*05c0*/  @!P6 IMAD.MOV R22, RZ, RZ, R26 ;  /* 0x000000ffff16e224 */ /* 0x000fe200078e021a */
[----:B------:R-:W-:Y:S01]  /*05d0*/  ISETP.LT.U32.AND P6, PT, R23, 0x4, !P4 ;  /* 0x000000041700780c */ /* 0x000fe200067c1070 */
[----:B-1----:R-:W-:-:S04]  /*05e0*/  VIADD R21, R0, 0x14 ;  /* 0x0000001400157836 */ /* 0x002fc80000000000 */
[----:B------:R-:W-:Y:S01]  /*05f0*/  IMAD.WIDE R20, R21, 0x4, R8 ;  /* 0x0000000415147825 */ /* 0x000fe200078e0208 */
[----:B------:R-:W-:-:S07]  /*0600*/  CS2R R8, SRZ ;  /* 0x0000000000087805 */ /* 0x000fce000001ff00 */
[----:B------:R-:W4:Y:S01]  /*0610*/  @P6 LDG.E.64 R8, desc[UR4][R20.64] ;  /* 0x0000000414086981 */ /* 0x000f22000c1e1b00 */
[----:B------:R-:W-:-:S04]  /*0620*/  IMAD.IADD R23, R7, 0x1, R4 ;  /* 0x0000000107177824 */ /* 0x000fc800078e0204 */
[----:B------:R-:W-:-:S05]  /*0630*/  IMAD R23, R7, R4, -R23 ;  /* 0x0000000407177224 */ /* 0x000fca00078e0a17 */
[----:B------:R-:W-:Y:S01]  /*0640*/  IADD3 R23, R22, R23, R29 ;  /* 0x0000001716177210 */ /* 0x000fe20007ffe01d */
[----:B------:R-:W-:-:S04]  /*0650*/  IMAD R4, R4, R29, RZ ;  /* 0x0000001d04047224 */ /* 0x000fc800078e02ff */
[----:B------:R-:W-:Y:S02]  /*0660*/  VIADD R23, R23, 0x1 ;  /* 0x0000000117177836 */ /* 0x000fe40000000000 */
[----:B------:R-:W-:Y:S02]  /*0670*/  IMAD R7, R7, R22, R4 ;  /* 0x0000001607077224 */ /* 0x000fe400078e0204 */
[----:B------:R-:W-:Y:S02]  /*0680*/  IMAD R22, R22, R29, R23 ;  /* 0x0000001d16167224 */ /* 0x000fe400078e0217 */
[----:B------:R-:W-:Y:S02]  /*0690*/  FADD R3, R6, R3 ;  /* 0x0000000306037221 */ /* 0x000fe40000000000 */
[----:B------:R-:W-:Y:S02]  /*06a0*/  IMAD.IADD R7, R22, 0x1, -R7 ;  /* 0x0000000116077824 */ /* 0x000fe400078e0a07 */
[----:B------:R-:W-:Y:S01]  /*06b0*/  FADD R2, R5, R2 ;  /* 0x0000000205027221 */ /* 0x000fe20000000000 */
[----:B------:R-:W-:-:S02]  /*06c0*/  FADD R3, R3, R24 ;  /* 0x0000001803037221 */ /* 0x000fc40000000000 */
[----:B------:R-:W-:Y:S01]  /*06d0*/  I2FP.F32.S32 R4, R7 ;  /* 0x0000000700047245 */ /* 0x000fe20000201400 */
[----:B------:R-:W-:Y:S01]  /*06e0*/  FADD R2, R2, R25 ;  /* 0x0000001902027221 */ /* 0x000fe20000000000 */
[----:B---3--:R-:W-:Y:S02]  /*06f0*/  SEL R10, R10, RZ, P5 ;  /* 0x000000ff0a0a7207 */ /* 0x008fe40002800000 */
[----:B------:R-:W-:Y:S02]  /*0700*/  SEL R11, R11, RZ, P5 ;  /* 0x000000ff0b0b7207 */ /* 0x000fe40002800000 */
[----:B-----5:R-:W-:Y:S02]  /*0710*/  SEL R12, R12, RZ, P3 ;  /* 0x000000ff0c0c7207 */ /* 0x020fe40001800000 */
[----:B------:R-:W-:Y:S02]  /*0720*/  SEL R13, R13, RZ, P3 ;  /* 0x000000ff0d0d7207 */ /* 0x000fe40001800000 */
[----:B------:R-:W-:Y:S01]  /*0730*/  FSETP.GT.AND P3, PT, |R4|, 8.50705917302346158658e+37, PT ;  /* 0x7e8000000400780b */ /* 0x000fe20003f64200 */
[----:B------:R-:W-:Y:S01]  /*0740*/  FADD R3, R3, R12 ;  /* 0x0000000c03037221 */ /* 0x000fe20000000000 */
[----:B--2---:R-:W-:Y:S01]  /*0750*/  SEL R14, R14, RZ, P2 ;  /* 0x000000ff0e0e7207 */ /* 0x004fe20001000000 */
[----:B------:R-:W-:Y:S01]  /*0760*/  FADD R2, R2, R13 ;  /* 0x0000000d02027221 */ /* 0x000fe20000000000 */
[----:B------:R-:W-:Y:S01]  /*0770*/  SEL R15, R15, RZ, P2 ;  /* 0x000000ff0f0f7207 */ /* 0x000fe20001000000 */
[----:B------:R-:W-:Y:S01]  /*0780*/  FADD R3, R3, R10 ;  /* 0x0000000a03037221 */ /* 0x000fe20000000000 */
[----:B------:R-:W-:Y:S01]  /*0790*/  FSETP.GEU.AND P2, PT, |R4|, 1.175494350822287508e-38, PT ;  /* 0x008000000400780b */ /* 0x000fe20003f4e200 */
[----:B------:R-:W-:Y:S01]  /*07a0*/  FADD R2, R2, R11 ;  /* 0x0000000b02027221 */ /* 0x000fe20000000000 */
[----:B------:R-:W-:Y:S01]  /*07b0*/  SEL R16, R16, RZ, P1 ;  /* 0x000000ff10107207 */ /* 0x000fe20000800000 */
[----:B------:R-:W-:Y:S01]  /*07c0*/  FADD R3, R3, R14 ;  /* 0x0000000e03037221 */ /* 0x000fe20000000000 */
[----:B------:R-:W-:Y:S01]  /*07d0*/  SEL R17, R17, RZ, P1 ;  /* 0x000000ff11117207 */ /* 0x000fe20000800000 */
[----:B------:R-:W-:-:S02]  /*07e0*/  FADD R6, R2, R15 ;  /* 0x0000000f02067221 */ /* 0x000fc40000000000 */
[----:B------:R-:W-:Y:S01]  /*07f0*/  FADD R5, R3, R16 ;  /* 0x0000001003057221 */ /* 0x000fe20000000000 */
[----:B------:R-:W-:Y:S01]  /*0800*/  @P3 FMUL R4, R4, 0.25 ;  /* 0x3e80000004043820 */ /* 0x000fe20000400000 */
[----:B------:R-:W1:Y:S01]  /*0810*/  LDC.64 R2, c[0x0][0x218] ;  /* 0x00008600ff027b82 */ /* 0x000e620000000a00 */
[----:B------:R-:W-:Y:S01]  /*0820*/  FADD R6, R6, R17 ;  /* 0x0000001106067221 */ /* 0x000fe20000000000 */
[----:B----4-:R-:W-:Y:S02]  /*0830*/  SEL R18, R18, RZ, P0 ;  /* 0x000000ff12127207 */ /* 0x010fe40000000000 */
[----:B------:R-:W-:Y:S01]  /*0840*/  @!P2 FMUL R4, R4, 16777216 ;  /* 0x4b8000000404a820 */ /* 0x000fe20000400000 */
[----:B------:R-:W-:Y:S02]  /*0850*/  SEL R19, R19, RZ, P0 ;  /* 0x000000ff13137207 */ /* 0x000fe40000000000 */
[----:B------:R-:W-:-:S03]  /*0860*/  FADD R5, R5, R18 ;  /* 0x0000001205057221 */ /* 0x000fc60000000000 */
[----:B------:R-:W-:Y:S01]  /*0870*/  FADD R6, R6, R19 ;  /* 0x0000001306067221 */ /* 0x000fe20000000000 */
[----:B------:R-:W2:Y:S01]  /*0880*/  MUFU.RCP R4, R4 ;  /* 0x0000000400047308 */ /* 0x000ea20000001000 */
[----:B------:R-:W-:Y:S02]  /*0890*/  SEL R8, R8, RZ, P6 ;  /* 0x000000ff08087207 */ /* 0x000fe40003000000 */
[----:B------:R-:W-:-:S03]  /*08a0*/  SEL R9, R9, RZ, P6 ;  /* 0x000000ff09097207 */ /* 0x000fc60003000000 */
[----:B------:R-:W-:Y:S02]  /*08b0*/  FADD R8, R5, R8 ;  /* 0x0000000805087221 */ /* 0x000fe40000000000 */
[----:B------:R-:W-:Y:S02]  /*08c0*/  FADD R9, R6, R9 ;  /* 0x0000000906097221 */ /* 0x000fe40000000000 */
[----:B------:R-:W-:Y:S02]  /*08d0*/  @P3 FMUL R8, R8, 0.25 ;  /* 0x3e80000008083820 */ /* 0x000fe40000400000 */
[----:B------:R-:W-:Y:S02]  /*08e0*/  @P3 FMUL R9, R9, 0.25 ;  /* 0x3e80000009093820 */ /* 0x000fe40000400000 */
[----:B------:R-:W-:Y:S02]  /*08f0*/  @!P2 FMUL R8, R8, 16777216 ;  /* 0x4b8000000808a820 */ /* 0x000fe40000400000 */
[----:B------:R-:W-:Y:S01]  /*0900*/  @!P2 FMUL R9, R9, 16777216 ;  /* 0x4b8000000909a820 */ /* 0x000fe20000400000 */
[----:B-1----:R-:W-:-:S04]  /*0910*/  IMAD.WIDE R2, R0, 0x4, R2 ;  /* 0x0000000400027825 */ /* 0x002fc800078e0202 */
[C---:B--2---:R-:W-:Y:S01]  /*0920*/  FMUL R8, R4.reuse, R8 ;  /* 0x0000000804087220 */ /* 0x044fe20000400000 */
[----:B------:R-:W-:Y:S01]  /*0930*/  FMUL R9, R4, R9 ;  /* 0x0000000904097220 */ /* 0x000fe20000400000 */
[----:B------:R-:W-:Y:S06]  /*0940*/  @P4 EXIT ;  /* 0x000000000000494d */ /* 0x000fec0003800000 */
[----:B------:R-:W-:Y:S01]  /*0950*/  STG.E.64 desc[UR4][R2.64], R8 ;  /* 0x0000000802007986 */ /* 0x000fe2000c101b04 */
[----:B------:R-:W-:Y:S05]  /*0960*/  EXIT ;  /* 0x000000000000794d */ /* 0x000fea0003800000 */
.L_x_0:
[----:B------:R-:W-:-:S00]  /*0970*/  BRA `(.L_x_0) ;  /* 0xfffffffc00fc7947 */ /* 0x000fc0000383ffff */
[----:B------:R-:W-:-:S00]  /*0980*/  NOP ;  /* 0x0000000000007918 */ /* 0x000fc00000000000 */
[----:B------:R-:W-:-:S00]  /*0990*/  NOP ;  /* 0x0000000000007918 */ /* 0x000fc00000000000 */
[----:B------:R-:W-:-:S00]  /*09a0*/  NOP ;  /* 0x0000000000007918 */ /* 0x000fc00000000000 */
[----:B------:R-:W-:-:S00]  /*09b0*/  NOP ;  /* 0x0000000000007918 */ /* 0x000fc00000000000 */
[----:B------:R-:W-:-:S00]  /*09c0*/  NOP ;  /* 0x0000000000007918 */ /* 0x000fc00000000000 */
[----:B------:R-:W-:-:S00]  /*09d0*/  NOP ;  /* 0x0000000000007918 */ /* 0x000fc00000000000 */
[----:B------:R-:W-:-:S00]  /*09e0*/  NOP ;  /* 0x0000000000007918 */ /* 0x000fc00000000000 */
[----:B------:R-:W-:-:S00]  /*09f0*/  NOP ;  /* 0x0000000000007918 */ /* 0x000fc00000000000 */
.L_x_1:


//--------------------- .nv.constant0.triton_poi_fused_avg_pool2d_4 --------------------------
	.section	.nv.constant0.triton_poi_fused_avg_pool2d_4,"a",@progbits
	.sectionflags	@""
	.align	4
.nv.constant0.triton_poi_fused_avg_pool2d_4:
	.zero		548
